//
// Generated by NVIDIA NVVM Compiler
//
// Compiler Build ID: CL-36424714
// Cuda compilation tools, release 13.0, V13.0.88
// Based on NVVM 20.0.0
//

.version 9.0
.target sm_100
.address_size 64

	// .globl	_Z3fooPf

.visible .entry _Z3fooPf(
	.param .u64 .ptr .align 1 _Z3fooPf_param_0
)
{
	.reg .b32 	%f<2>;
	.reg .b64 	%rd<3>;

	ld.param.u64 	%rd1, [_Z3fooPf_param_0];
	cvta.to.global.u64 	%rd2, %rd1;
	ld.global.f32 	%f1, [%rd2+4];
	st.global.f32 	[%rd2], %f1;
	ret;

}


// ===== COMPILED SASS (sm_100) =====

	.target	sm_100

	.elftype	@"ET_EXEC"


//--------------------- .note.nv.tkinfo           --------------------------
	.section	.note.nv.tkinfo,"",@"SHT_NOTE"
	.sectionflags	@"SHF_NOTE_NV_TKINFO"
	.tkinfo
        /*0018*/ 	.word	0x00000002
        /*0030*/ 	.string	""
        /*0030*/ 	.string	"ptxas"
        /*0030*/ 	.string	"Cuda compilation tools, release 13.0, V13.0.88"
        /*0030*/ 	.string	"Build cuda_13.0.r13.0/compiler.36424714_0"
        /*0030*/ 	.string	"-arch sm_100 -m 64 "



//--------------------- .note.nv.cuinfo           --------------------------
	.section	.note.nv.cuinfo,"",@"SHT_NOTE"
	.sectionflags	@"SHF_NOTE_NV_CUINFO"
        /*0018*/ 	.short	0x0002
        /*001a*/ 	.short	0x0064
        /*001c*/ 	.short	0x0082
	.zero		2


//--------------------- .nv.info                  --------------------------
	.section	.nv.info,"",@"SHT_CUDA_INFO"
	.align	4


	//----- nvinfo : EIATTR_REGCOUNT
	.align		4
        /*0000*/ 	.byte	0x04, 0x2f
        /*0002*/ 	.short	(.L_1 - .L_0)
	.align		4
.L_0:
        /*0004*/ 	.word	index@(_Z3fooPf)
        /*0008*/ 	.word	0x00000008


	//----- nvinfo : EIATTR_FRAME_SIZE
	.align		4
.L_1:
        /*000c*/ 	.byte	0x04, 0x11
        /*000e*/ 	.short	(.L_3 - .L_2)
	.align		4
.L_2:
        /*0010*/ 	.word	index@(_Z3fooPf)
        /*0014*/ 	.word	0x00000000


	//----- nvinfo : EIATTR_MIN_STACK_SIZE
	.align		4
.L_3:
        /*0018*/ 	.byte	0x04, 0x12
        /*001a*/ 	.short	(.L_5 - .L_4)
	.align		4
.L_4:
        /*001c*/ 	.word	index@(_Z3fooPf)
        /*0020*/ 	.word	0x00000000
.L_5:


//--------------------- .nv.compat                --------------------------
	.section	.nv.compat,"",@"SHT_CUDA_COMPAT_INFO"
	.align	4
        /*0000*/ 	.byte	0x02, 0x09, 0x00, 0x00, 0x02, 0x02, 0x01, 0x00, 0x02, 0x05, 0x05, 0x00, 0x03, 0x07, 0x01, 0x01
        /*0010*/ 	.byte	0x02, 0x03, 0x00, 0x00, 0x02, 0x06, 0x01, 0x00, 0x04, 0x0b, 0x08, 0x00, 0x09, 0x00, 0x00, 0x00
        /*0020*/ 	.byte	0x00, 0x00, 0x00, 0x00


//--------------------- .nv.info._Z3fooPf         --------------------------
	.section	.nv.info._Z3fooPf,"",@"SHT_CUDA_INFO"
	.sectionflags	@""
	.align	4


	//----- nvinfo : EIATTR_CUDA_API_VERSION
	.align		4
        /*0000*/ 	.byte	0x04, 0x37
        /*0002*/ 	.short	(.L_7 - .L_6)
.L_6:
        /*0004*/ 	.word	0x00000082


	//----- nvinfo : EIATTR_KPARAM_INFO
	.align		4
.L_7:
        /*0008*/ 	.byte	0x04, 0x17
        /*000a*/ 	.short	(.L_9 - .L_8)
.L_8:
        /*000c*/ 	.word	0x00000000
        /*0010*/ 	.short	0x0000
        /*0012*/ 	.short	0x0000
        /*0014*/ 	.byte	0x00, 0xf5, 0x21, 0x00


	//----- nvinfo : EIATTR_SPARSE_MMA_MASK
	.align		4
.L_9:
        /*0018*/ 	.byte	0x03, 0x50
        /*001a*/ 	.short	0x0000


	//----- nvinfo : EIATTR_MAXREG_COUNT
	.align		4
        /*001c*/ 	.byte	0x03, 0x1b
        /*001e*/ 	.short	0x00ff


	//----- nvinfo : EIATTR_MERCURY_ISA_VERSION
	.align		4
        /*0020*/ 	.byte	0x03, 0x5f
        /*0022*/ 	.short	0x0101


	//----- nvinfo : EIATTR_VRC_CTA_INIT_COUNT
	.align		4
        /*0024*/ 	.byte	0x02, 0x4a
	.zero		1
	.zero		1


	//----- nvinfo : EIATTR_EXIT_INSTR_OFFSETS
	.align		4
        /*0028*/ 	.byte	0x04, 0x1c
        /*002a*/ 	.short	(.L_11 - .L_10)


	//   ....[0]....
.L_10:
        /*002c*/ 	.word	0x00000050


	//----- nvinfo : EIATTR_CBANK_PARAM_SIZE
	.align		4
.L_11:
        /*0030*/ 	.byte	0x03, 0x19
        /*0032*/ 	.short	0x0008


	//----- nvinfo : EIATTR_PARAM_CBANK
	.align		4
        /*0034*/ 	.byte	0x04, 0x0a
        /*0036*/ 	.short	(.L_13 - .L_12)
	.align		4
.L_12:
        /*0038*/ 	.word	index@(.nv.constant0._Z3fooPf)
        /*003c*/ 	.short	0x0380
        /*003e*/ 	.short	0x0008


	//----- nvinfo : EIATTR_SW_WAR
	.align		4
.L_13:
        /*0040*/ 	.byte	0x04, 0x36
        /*0042*/ 	.short	(.L_15 - .L_14)
.L_14:
        /*0044*/ 	.word	0x00000008
.L_15:


//--------------------- .nv.callgraph             --------------------------
	.section	.nv.callgraph,"",@"SHT_CUDA_CALLGRAPH"
	.align	4
	.sectionentsize	8
	.align		4
        /*0000*/ 	.word	0x00000000
	.align		4
        /*0004*/ 	.word	0xffffffff
	.align		4
        /*0008*/ 	.word	0x00000000
	.align		4
        /*000c*/ 	.word	0xfffffffe
	.align		4
        /*0010*/ 	.word	0x00000000
	.align		4
        /*0014*/ 	.word	0xfffffffd
	.align		4
        /*0018*/ 	.word	0x00000000
	.align		4
        /*001c*/ 	.word	0xfffffffc


//--------------------- .text._Z3fooPf            --------------------------
	.section	.text._Z3fooPf,"ax",@progbits
	.align	128
        .global         _Z3fooPf
        .type           _Z3fooPf,@function
        .size           _Z3fooPf,(.L_x_1 - _Z3fooPf)
        .other          _Z3fooPf,@"STO_CUDA_ENTRY STV_DEFAULT"
_Z3fooPf:
.text._Z3fooPf:
[----:B------:R-:W-:Y:S08]  /*0000*/  LDC R1, c[0x0][0x37c] ;  /* 0x0000df00ff017b82 */ /* 0x000ff00000000800 */
[----:B------:R-:W0:Y:S01]  /*0010*/  LDC.64 R2, c[0x0][0x380] ;  /* 0x0000e000ff027b82 */ /* 0x000e220000000a00 */
[----:B------:R-:W0:Y:S02]  /*0020*/  LDCU.64 UR4, c[0x0][0x358] ;  /* 0x00006b00ff0477ac */ /* 0x000e240008000a00 */
[----:B0-----:R-:W2:Y:S04]  /*0030*/  LDG.E R5, desc[UR4][R2.64+0x4] ;  /* 0x0000040402057981 */ /* 0x001ea8000c1e1900 */
[----:B--2---:R-:W-:Y:S01]  /*0040*/  STG.E desc[UR4][R2.64], R5 ;  /* 0x0000000502007986 */ /* 0x004fe2000c101904 */
[----:B------:R-:W-:Y:S05]  /*0050*/  EXIT ;  /* 0x000000000000794d */ /* 0x000fea0003800000 */
.L_x_0:
[----:B------:R-:W-:-:S00]  /*0060*/  BRA `(.L_x_0) ;  /* 0xfffffffc00fc7947 */ /* 0x000fc0000383ffff */
[----:B------:R-:W-:-:S00]  /*0070*/  NOP ;  /* 0x0000000000007918 */ /* 0x000fc00000000000 */
        /* <DEDUP_REMOVED lines=8> */
.L_x_1:


//--------------------- .nv.shared.reserved.0     --------------------------
	.section	.nv.shared.reserved.0,"aw",@nobits
	.weak		__nv_reservedSMEM_offset_0_alias
	.size		__nv_reservedSMEM_offset_0_alias, 0, 64
	.other		__nv_reservedSMEM_offset_0_alias,@"STO_CUDA_RESERVED_SHARED STV_DEFAULT"
__nv_reservedSMEM_offset_0_alias:
	.zero		0
	.zero		64


//--------------------- .nv.constant0._Z3fooPf    --------------------------
	.section	.nv.constant0._Z3fooPf,"a",@progbits
	.sectionflags	@""
	.align	4
.nv.constant0._Z3fooPf:
	.zero		904


//--------------------- SYMBOLS --------------------------

	.type		.nv.reservedSmem.offset0,@object
	.size		.nv.reservedSmem.offset0,0x4
